//
// Generated by NVIDIA NVVM Compiler
//
// Compiler Build ID: CL-36424714
// Cuda compilation tools, release 13.0, V13.0.88
// Based on NVVM 20.0.0
//

.version 9.0
.target sm_100
.address_size 64

	// .globl	_Z12hyperthermiaPPfS_S_S_S_S_S_S_S_S_S_S_iii

.visible .entry _Z12hyperthermiaPPfS_S_S_S_S_S_S_S_S_S_S_iii(
	.param .u64 .ptr .align 1 _Z12hyperthermiaPPfS_S_S_S_S_S_S_S_S_S_S_iii_param_0,
	.param .u64 .ptr .align 1 _Z12hyperthermiaPPfS_S_S_S_S_S_S_S_S_S_S_iii_param_1,
	.param .u64 .ptr .align 1 _Z12hyperthermiaPPfS_S_S_S_S_S_S_S_S_S_S_iii_param_2,
	.param .u64 .ptr .align 1 _Z12hyperthermiaPPfS_S_S_S_S_S_S_S_S_S_S_iii_param_3,
	.param .u64 .ptr .align 1 _Z12hyperthermiaPPfS_S_S_S_S_S_S_S_S_S_S_iii_param_4,
	.param .u64 .ptr .align 1 _Z12hyperthermiaPPfS_S_S_S_S_S_S_S_S_S_S_iii_param_5,
	.param .u64 .ptr .align 1 _Z12hyperthermiaPPfS_S_S_S_S_S_S_S_S_S_S_iii_param_6,
	.param .u64 .ptr .align 1 _Z12hyperthermiaPPfS_S_S_S_S_S_S_S_S_S_S_iii_param_7,
	.param .u64 .ptr .align 1 _Z12hyperthermiaPPfS_S_S_S_S_S_S_S_S_S_S_iii_param_8,
	.param .u64 .ptr .align 1 _Z12hyperthermiaPPfS_S_S_S_S_S_S_S_S_S_S_iii_param_9,
	.param .u64 .ptr .align 1 _Z12hyperthermiaPPfS_S_S_S_S_S_S_S_S_S_S_iii_param_10,
	.param .u64 .ptr .align 1 _Z12hyperthermiaPPfS_S_S_S_S_S_S_S_S_S_S_iii_param_11,
	.param .u32 _Z12hyperthermiaPPfS_S_S_S_S_S_S_S_S_S_S_iii_param_12,
	.param .u32 _Z12hyperthermiaPPfS_S_S_S_S_S_S_S_S_S_S_iii_param_13,
	.param .u32 _Z12hyperthermiaPPfS_S_S_S_S_S_S_S_S_S_S_iii_param_14
)
{
	.reg .b32 	%r<51>;
	.reg .b32 	%f<28>;
	.reg .b64 	%rd<45>;

	ld.param.u64 	%rd1, [_Z12hyperthermiaPPfS_S_S_S_S_S_S_S_S_S_S_iii_param_1];
	ld.param.u64 	%rd2, [_Z12hyperthermiaPPfS_S_S_S_S_S_S_S_S_S_S_iii_param_2];
	ld.param.u64 	%rd3, [_Z12hyperthermiaPPfS_S_S_S_S_S_S_S_S_S_S_iii_param_3];
	ld.param.u64 	%rd4, [_Z12hyperthermiaPPfS_S_S_S_S_S_S_S_S_S_S_iii_param_4];
	ld.param.u64 	%rd5, [_Z12hyperthermiaPPfS_S_S_S_S_S_S_S_S_S_S_iii_param_5];
	ld.param.u64 	%rd6, [_Z12hyperthermiaPPfS_S_S_S_S_S_S_S_S_S_S_iii_param_6];
	ld.param.u64 	%rd7, [_Z12hyperthermiaPPfS_S_S_S_S_S_S_S_S_S_S_iii_param_7];
	ld.param.u64 	%rd8, [_Z12hyperthermiaPPfS_S_S_S_S_S_S_S_S_S_S_iii_param_8];
	ld.param.u64 	%rd9, [_Z12hyperthermiaPPfS_S_S_S_S_S_S_S_S_S_S_iii_param_9];
	ld.param.u64 	%rd10, [_Z12hyperthermiaPPfS_S_S_S_S_S_S_S_S_S_S_iii_param_10];
	ld.param.u64 	%rd11, [_Z12hyperthermiaPPfS_S_S_S_S_S_S_S_S_S_S_iii_param_11];
	ld.param.u32 	%r1, [_Z12hyperthermiaPPfS_S_S_S_S_S_S_S_S_S_S_iii_param_12];
	ld.param.u32 	%r2, [_Z12hyperthermiaPPfS_S_S_S_S_S_S_S_S_S_S_iii_param_13];
	ld.param.u32 	%r3, [_Z12hyperthermiaPPfS_S_S_S_S_S_S_S_S_S_S_iii_param_14];
	cvta.to.global.u64 	%rd12, %rd2;
	cvta.to.global.u64 	%rd13, %rd11;
	cvta.to.global.u64 	%rd14, %rd10;
	cvta.to.global.u64 	%rd15, %rd9;
	cvta.to.global.u64 	%rd16, %rd8;
	cvta.to.global.u64 	%rd17, %rd7;
	cvta.to.global.u64 	%rd18, %rd6;
	cvta.to.global.u64 	%rd19, %rd5;
	cvta.to.global.u64 	%rd20, %rd4;
	cvta.to.global.u64 	%rd21, %rd3;
	cvta.to.global.u64 	%rd22, %rd1;
	mov.u32 	%r4, %ntid.z;
	div.u32 	%r5, %r3, %r4;
	mov.u32 	%r6, %ctaid.y;
	div.u32 	%r7, %r6, %r5;
	mul.lo.s32 	%r8, %r7, %r5;
	sub.s32 	%r9, %r6, %r8;
	mov.u32 	%r10, %tid.x;
	mov.u32 	%r11, %ntid.x;
	mov.u32 	%r12, %ctaid.x;
	mov.u32 	%r13, %tid.y;
	mov.u32 	%r14, %ntid.y;
	mad.lo.s32 	%r15, %r9, %r14, %r13;
	mov.u32 	%r16, %tid.z;
	mad.lo.s32 	%r17, %r7, %r4, %r16;
	mad.lo.s32 	%r18, %r1, %r17, %r1;
	shl.b32 	%r19, %r17, 1;
	add.s32 	%r20, %r19, 2;
	add.s32 	%r21, %r18, %r20;
	add.s32 	%r22, %r15, %r20;
	mad.lo.s32 	%r23, %r1, %r22, %r1;
	shl.b32 	%r24, %r17, 2;
	shl.b32 	%r25, %r15, 1;
	mad.lo.s32 	%r26, %r11, %r12, %r10;
	add.s32 	%r27, %r26, %r24;
	add.s32 	%r28, %r27, %r25;
	mad.lo.s32 	%r29, %r21, %r2, %r28;
	add.s32 	%r30, %r29, %r23;
	add.s32 	%r31, %r30, 6;
	add.s32 	%r32, %r30, 7;
	add.s32 	%r33, %r1, %r19;
	sub.s32 	%r34, -2, %r33;
	mul.lo.s32 	%r35, %r34, %r2;
	sub.s32 	%r36, -3, %r19;
	sub.s32 	%r37, %r35, %r24;
	mad.lo.s32 	%r38, %r36, %r1, %r37;
	sub.s32 	%r39, %r38, %r25;
	add.s32 	%r40, %r39, %r32;
	add.s32 	%r41, %r40, -7;
	add.s32 	%r42, %r1, 2;
	sub.s32 	%r43, -2, %r1;
	mul.lo.s32 	%r44, %r43, %r2;
	shl.b32 	%r45, %r1, 1;
	sub.s32 	%r46, %r44, %r45;
	add.s32 	%r47, %r46, -3;
	add.s32 	%r48, %r45, 4;
	mad.lo.s32 	%r49, %r42, %r2, %r48;
	add.s32 	%r50, %r49, %r32;
	mul.wide.s32 	%rd23, %r31, 4;
	add.s64 	%rd24, %rd22, %rd23;
	ld.global.f32 	%f1, [%rd24+4];
	mul.wide.s32 	%rd25, %r41, 4;
	add.s64 	%rd26, %rd21, %rd25;
	ld.global.f32 	%f2, [%rd26];
	add.s64 	%rd27, %rd20, %rd25;
	ld.global.f32 	%f3, [%rd27];
	fma.rn.f32 	%f4, %f1, %f2, %f3;
	add.s64 	%rd28, %rd19, %rd25;
	ld.global.f32 	%f5, [%rd28];
	fma.rn.f32 	%f6, %f1, %f4, %f5;
	add.s64 	%rd29, %rd18, %rd25;
	ld.global.f32 	%f7, [%rd29];
	ld.global.f32 	%f8, [%rd24];
	add.s64 	%rd30, %rd17, %rd25;
	ld.global.f32 	%f9, [%rd30];
	ld.global.f32 	%f10, [%rd24+8];
	mul.f32 	%f11, %f9, %f10;
	fma.rn.f32 	%f12, %f7, %f8, %f11;
	add.f32 	%f13, %f6, %f12;
	add.s64 	%rd31, %rd16, %rd25;
	ld.global.f32 	%f14, [%rd31];
	mul.wide.s32 	%rd32, %r1, 4;
	xor.b64  	%rd33, %rd32, -4;
	add.s64 	%rd34, %rd24, %rd33;
	ld.global.f32 	%f15, [%rd34];
	add.s64 	%rd35, %rd15, %rd25;
	ld.global.f32 	%f16, [%rd35];
	mul.wide.s32 	%rd36, %r48, 4;
	add.s64 	%rd37, %rd34, %rd36;
	ld.global.f32 	%f17, [%rd37];
	mul.f32 	%f18, %f16, %f17;
	fma.rn.f32 	%f19, %f14, %f15, %f18;
	add.s64 	%rd38, %rd14, %rd25;
	ld.global.f32 	%f20, [%rd38];
	mul.wide.s32 	%rd39, %r47, 4;
	add.s64 	%rd40, %rd24, %rd39;
	ld.global.f32 	%f21, [%rd40];
	add.s64 	%rd41, %rd13, %rd25;
	ld.global.f32 	%f22, [%rd41];
	mul.wide.s32 	%rd42, %r50, 4;
	add.s64 	%rd43, %rd22, %rd42;
	ld.global.f32 	%f23, [%rd43];
	mul.f32 	%f24, %f22, %f23;
	fma.rn.f32 	%f25, %f20, %f21, %f24;
	add.f32 	%f26, %f19, %f25;
	add.f32 	%f27, %f13, %f26;
	add.s64 	%rd44, %rd12, %rd23;
	st.global.f32 	[%rd44+4], %f27;
	ret;

}
	// .globl	_Z10initializePfS_S_S_S_S_S_S_S_S_S_iii
.visible .entry _Z10initializePfS_S_S_S_S_S_S_S_S_S_iii(
	.param .u64 .ptr .align 1 _Z10initializePfS_S_S_S_S_S_S_S_S_S_iii_param_0,
	.param .u64 .ptr .align 1 _Z10initializePfS_S_S_S_S_S_S_S_S_S_iii_param_1,
	.param .u64 .ptr .align 1 _Z10initializePfS_S_S_S_S_S_S_S_S_S_iii_param_2,
	.param .u64 .ptr .align 1 _Z10initializePfS_S_S_S_S_S_S_S_S_S_iii_param_3,
	.param .u64 .ptr .align 1 _Z10initializePfS_S_S_S_S_S_S_S_S_S_iii_param_4,
	.param .u64 .ptr .align 1 _Z10initializePfS_S_S_S_S_S_S_S_S_S_iii_param_5,
	.param .u64 .ptr .align 1 _Z10initializePfS_S_S_S_S_S_S_S_S_S_iii_param_6,
	.param .u64 .ptr .align 1 _Z10initializePfS_S_S_S_S_S_S_S_S_S_iii_param_7,
	.param .u64 .ptr .align 1 _Z10initializePfS_S_S_S_S_S_S_S_S_S_iii_param_8,
	.param .u64 .ptr .align 1 _Z10initializePfS_S_S_S_S_S_S_S_S_S_iii_param_9,
	.param .u64 .ptr .align 1 _Z10initializePfS_S_S_S_S_S_S_S_S_S_iii_param_10,
	.param .u32 _Z10initializePfS_S_S_S_S_S_S_S_S_S_iii_param_11,
	.param .u32 _Z10initializePfS_S_S_S_S_S_S_S_S_S_iii_param_12,
	.param .u32 _Z10initializePfS_S_S_S_S_S_S_S_S_S_iii_param_13
)
{
	.reg .b32 	%r<61>;
	.reg .b64 	%rd<45>;

	ld.param.u64 	%rd1, [_Z10initializePfS_S_S_S_S_S_S_S_S_S_iii_param_0];
	ld.param.u64 	%rd2, [_Z10initializePfS_S_S_S_S_S_S_S_S_S_iii_param_1];
	ld.param.u64 	%rd3, [_Z10initializePfS_S_S_S_S_S_S_S_S_S_iii_param_2];
	ld.param.u64 	%rd4, [_Z10initializePfS_S_S_S_S_S_S_S_S_S_iii_param_3];
	ld.param.u64 	%rd5, [_Z10initializePfS_S_S_S_S_S_S_S_S_S_iii_param_4];
	ld.param.u64 	%rd6, [_Z10initializePfS_S_S_S_S_S_S_S_S_S_iii_param_5];
	ld.param.u64 	%rd7, [_Z10initializePfS_S_S_S_S_S_S_S_S_S_iii_param_6];
	ld.param.u64 	%rd8, [_Z10initializePfS_S_S_S_S_S_S_S_S_S_iii_param_7];
	ld.param.u64 	%rd9, [_Z10initializePfS_S_S_S_S_S_S_S_S_S_iii_param_8];
	ld.param.u64 	%rd10, [_Z10initializePfS_S_S_S_S_S_S_S_S_S_iii_param_9];
	ld.param.u64 	%rd11, [_Z10initializePfS_S_S_S_S_S_S_S_S_S_iii_param_10];
	ld.param.u32 	%r1, [_Z10initializePfS_S_S_S_S_S_S_S_S_S_iii_param_11];
	ld.param.u32 	%r2, [_Z10initializePfS_S_S_S_S_S_S_S_S_S_iii_param_12];
	ld.param.u32 	%r3, [_Z10initializePfS_S_S_S_S_S_S_S_S_S_iii_param_13];
	cvta.to.global.u64 	%rd12, %rd2;
	cvta.to.global.u64 	%rd13, %rd11;
	cvta.to.global.u64 	%rd14, %rd10;
	cvta.to.global.u64 	%rd15, %rd9;
	cvta.to.global.u64 	%rd16, %rd8;
	cvta.to.global.u64 	%rd17, %rd7;
	cvta.to.global.u64 	%rd18, %rd6;
	cvta.to.global.u64 	%rd19, %rd5;
	cvta.to.global.u64 	%rd20, %rd4;
	cvta.to.global.u64 	%rd21, %rd3;
	cvta.to.global.u64 	%rd22, %rd1;
	mov.u32 	%r4, %ntid.z;
	div.u32 	%r5, %r3, %r4;
	mov.u32 	%r6, %ctaid.y;
	div.u32 	%r7, %r6, %r5;
	mul.lo.s32 	%r8, %r7, %r5;
	sub.s32 	%r9, %r6, %r8;
	mov.u32 	%r10, %tid.x;
	mov.u32 	%r11, %ntid.x;
	mov.u32 	%r12, %ctaid.x;
	mov.u32 	%r13, %tid.y;
	mov.u32 	%r14, %ntid.y;
	mad.lo.s32 	%r15, %r9, %r14, %r13;
	mov.u32 	%r16, %tid.z;
	mad.lo.s32 	%r17, %r7, %r4, %r16;
	mad.lo.s32 	%r18, %r1, %r17, %r1;
	shl.b32 	%r19, %r17, 1;
	add.s32 	%r20, %r19, 2;
	add.s32 	%r21, %r18, %r20;
	add.s32 	%r22, %r15, %r20;
	mad.lo.s32 	%r23, %r1, %r22, %r1;
	shl.b32 	%r24, %r17, 2;
	shl.b32 	%r25, %r15, 1;
	mad.lo.s32 	%r26, %r11, %r12, %r10;
	add.s32 	%r27, %r26, %r24;
	add.s32 	%r28, %r27, %r25;
	mad.lo.s32 	%r29, %r21, %r2, %r28;
	add.s32 	%r30, %r29, %r23;
	add.s32 	%r31, %r30, 6;
	mul.wide.s32 	%rd23, %r31, 4;
	add.s64 	%rd24, %rd22, %rd23;
	mov.b32 	%r32, 1036831949;
	st.global.u32 	[%rd24], %r32;
	mul.wide.s32 	%rd25, %r1, 4;
	xor.b64  	%rd26, %rd25, -4;
	add.s64 	%rd27, %rd24, %rd26;
	st.global.u32 	[%rd27], %r32;
	sub.s32 	%r33, -2, %r1;
	mul.lo.s32 	%r34, %r33, %r2;
	shl.b32 	%r35, %r1, 1;
	sub.s32 	%r36, %r34, %r35;
	add.s32 	%r37, %r36, -3;
	add.s32 	%r38, %r37, %r31;
	mul.wide.s32 	%rd28, %r37, 4;
	add.s64 	%rd29, %rd24, %rd28;
	st.global.u32 	[%rd29], %r32;
	add.s32 	%r39, %r1, 2;
	add.s32 	%r40, %r35, 4;
	mad.lo.s32 	%r41, %r39, %r2, %r40;
	add.s32 	%r42, %r31, %r41;
	st.global.u32 	[%rd24+4], %r32;
	not.b32 	%r43, %r19;
	mul.lo.s32 	%r44, %r1, %r43;
	mad.lo.s32 	%r45, %r19, %r2, %r24;
	add.s32 	%r46, %r45, %r25;
	sub.s32 	%r47, %r44, %r46;
	add.s32 	%r48, %r47, %r38;
	add.s32 	%r49, %r48, -3;
	mul.wide.s32 	%rd30, %r49, 4;
	add.s64 	%rd31, %rd21, %rd30;
	mov.b32 	%r50, 1045220557;
	st.global.u32 	[%rd31], %r50;
	add.s64 	%rd32, %rd20, %rd30;
	mov.b32 	%r51, 1050253722;
	st.global.u32 	[%rd32], %r51;
	add.s64 	%rd33, %rd19, %rd30;
	mov.b32 	%r52, 1053609165;
	st.global.u32 	[%rd33], %r52;
	add.s64 	%rd34, %rd18, %rd30;
	mov.b32 	%r53, 1056964608;
	st.global.u32 	[%rd34], %r53;
	add.s64 	%rd35, %rd17, %rd30;
	mov.b32 	%r54, 1058642330;
	st.global.u32 	[%rd35], %r54;
	add.s64 	%rd36, %rd16, %rd30;
	mov.b32 	%r55, 1060320051;
	st.global.u32 	[%rd36], %r55;
	add.s64 	%rd37, %rd15, %rd30;
	mov.b32 	%r56, 1061997773;
	st.global.u32 	[%rd37], %r56;
	add.s64 	%rd38, %rd14, %rd30;
	mov.b32 	%r57, 1063675494;
	st.global.u32 	[%rd38], %r57;
	add.s64 	%rd39, %rd13, %rd30;
	mov.b32 	%r58, 1065353216;
	st.global.u32 	[%rd39], %r58;
	add.s32 	%r59, %r42, 1;
	mul.wide.s32 	%rd40, %r59, 4;
	add.s64 	%rd41, %rd22, %rd40;
	st.global.u32 	[%rd41], %r32;
	mul.wide.s32 	%rd42, %r40, 4;
	add.s64 	%rd43, %rd27, %rd42;
	st.global.u32 	[%rd43], %r32;
	st.global.u32 	[%rd24+8], %r32;
	add.s64 	%rd44, %rd12, %rd23;
	mov.b32 	%r60, 1066192077;
	st.global.u32 	[%rd44+4], %r60;
	ret;

}


// ===== COMPILED SASS (sm_100) =====

	.target	sm_100

	.elftype	@"ET_EXEC"


//--------------------- .note.nv.tkinfo           --------------------------
	.section	.note.nv.tkinfo,"",@"SHT_NOTE"
	.sectionflags	@"SHF_NOTE_NV_TKINFO"
	.tkinfo
        /*0018*/ 	.word	0x00000002
        /*0030*/ 	.string	""
        /*0030*/ 	.string	"ptxas"
        /*0030*/ 	.string	"Cuda compilation tools, release 13.0, V13.0.88"
        /*0030*/ 	.string	"Build cuda_13.0.r13.0/compiler.36424714_0"
        /*0030*/ 	.string	"-arch sm_100 -m 64 "



//--------------------- .note.nv.cuinfo           --------------------------
	.section	.note.nv.cuinfo,"",@"SHT_NOTE"
	.sectionflags	@"SHF_NOTE_NV_CUINFO"
        /*0018*/ 	.short	0x0002
        /*001a*/ 	.short	0x0064
        /*001c*/ 	.short	0x0082
	.zero		2


//--------------------- .nv.info                  --------------------------
	.section	.nv.info,"",@"SHT_CUDA_INFO"
	.align	4


	//----- nvinfo : EIATTR_REGCOUNT
	.align		4
        /*0000*/ 	.byte	0x04, 0x2f
        /*0002*/ 	.short	(.L_1 - .L_0)
	.align		4
.L_0:
        /*0004*/ 	.word	index@(_Z12hyperthermiaPPfS_S_S_S_S_S_S_S_S_S_S_iii)
        /*0008*/ 	.word	0x00000020


	//----- nvinfo : EIATTR_FRAME_SIZE
	.align		4
.L_1:
        /*000c*/ 	.byte	0x04, 0x11
        /*000e*/ 	.short	(.L_3 - .L_2)
	.align		4
.L_2:
        /*0010*/ 	.word	index@(_Z12hyperthermiaPPfS_S_S_S_S_S_S_S_S_S_S_iii)
        /*0014*/ 	.word	0x00000000


	//----- nvinfo : EIATTR_REGCOUNT
	.align		4
.L_3:
        /*0018*/ 	.byte	0x04, 0x2f
        /*001a*/ 	.short	(.L_5 - .L_4)
	.align		4
.L_4:
        /*001c*/ 	.word	index@(_Z10initializePfS_S_S_S_S_S_S_S_S_S_iii)
        /*0020*/ 	.word	0x00000020


	//----- nvinfo : EIATTR_FRAME_SIZE
	.align		4
.L_5:
        /*0024*/ 	.byte	0x04, 0x11
        /*0026*/ 	.short	(.L_7 - .L_6)
	.align		4
.L_6:
        /*0028*/ 	.word	index@(_Z10initializePfS_S_S_S_S_S_S_S_S_S_iii)
        /*002c*/ 	.word	0x00000000


	//----- nvinfo : EIATTR_MIN_STACK_SIZE
	.align		4
.L_7:
        /*0030*/ 	.byte	0x04, 0x12
        /*0032*/ 	.short	(.L_9 - .L_8)
	.align		4
.L_8:
        /*0034*/ 	.word	index@(_Z10initializePfS_S_S_S_S_S_S_S_S_S_iii)
        /*0038*/ 	.word	0x00000000


	//----- nvinfo : EIATTR_MIN_STACK_SIZE
	.align		4
.L_9:
        /*003c*/ 	.byte	0x04, 0x12
        /*003e*/ 	.short	(.L_11 - .L_10)
	.align		4
.L_10:
        /*0040*/ 	.word	index@(_Z12hyperthermiaPPfS_S_S_S_S_S_S_S_S_S_S_iii)
        /*0044*/ 	.word	0x00000000
.L_11:


//--------------------- .nv.compat                --------------------------
	.section	.nv.compat,"",@"SHT_CUDA_COMPAT_INFO"
	.align	4
        /*0000*/ 	.byte	0x02, 0x09, 0x00, 0x00, 0x02, 0x02, 0x01, 0x00, 0x02, 0x05, 0x05, 0x00, 0x03, 0x07, 0x01, 0x01
        /*0010*/ 	.byte	0x02, 0x03, 0x00, 0x00, 0x02, 0x06, 0x01, 0x00, 0x04, 0x0b, 0x08, 0x00, 0x09, 0x00, 0x00, 0x00
        /*0020*/ 	.byte	0x00, 0x00, 0x00, 0x00


//--------------------- .nv.info._Z10initializePfS_S_S_S_S_S_S_S_S_S_iii --------------------------
	.section	.nv.info._Z10initializePfS_S_S_S_S_S_S_S_S_S_iii,"",@"SHT_CUDA_INFO"
	.sectionflags	@""
	.align	4


	//----- nvinfo : EIATTR_CUDA_API_VERSION
	.align		4
        /*0000*/ 	.byte	0x04, 0x37
        /*0002*/ 	.short	(.L_13 - .L_12)
.L_12:
        /*0004*/ 	.word	0x00000082


	//----- nvinfo : EIATTR_KPARAM_INFO
	.align		4
.L_13:
        /*0008*/ 	.byte	0x04, 0x17
        /*000a*/ 	.short	(.L_15 - .L_14)
.L_14:
        /*000c*/ 	.word	0x00000000
        /*0010*/ 	.short	0x000d
        /*0012*/ 	.short	0x0060
        /*0014*/ 	.byte	0x00, 0xf0, 0x11, 0x00


	//----- nvinfo : EIATTR_KPARAM_INFO
	.align		4
.L_15:
        /*0018*/ 	.byte	0x04, 0x17
        /*001a*/ 	.short	(.L_17 - .L_16)
.L_16:
        /*001c*/ 	.word	0x00000000
        /*0020*/ 	.short	0x000c
        /*0022*/ 	.short	0x005c
        /*0024*/ 	.byte	0x00, 0xf0, 0x11, 0x00


	//----- nvinfo : EIATTR_KPARAM_INFO
	.align		4
.L_17:
        /*0028*/ 	.byte	0x04, 0x17
        /*002a*/ 	.short	(.L_19 - .L_18)
.L_18:
        /*002c*/ 	.word	0x00000000
        /*0030*/ 	.short	0x000b
        /*0032*/ 	.short	0x0058
        /*0034*/ 	.byte	0x00, 0xf0, 0x11, 0x00


	//----- nvinfo : EIATTR_KPARAM_INFO
	.align		4
.L_19:
        /*0038*/ 	.byte	0x04, 0x17
        /*003a*/ 	.short	(.L_21 - .L_20)
.L_20:
        /*003c*/ 	.word	0x00000000
        /*0040*/ 	.short	0x000a
        /*0042*/ 	.short	0x0050
        /*0044*/ 	.byte	0x00, 0xf5, 0x21, 0x00


	//----- nvinfo : EIATTR_KPARAM_INFO
	.align		4
.L_21:
        /*0048*/ 	.byte	0x04, 0x17
        /*004a*/ 	.short	(.L_23 - .L_22)
.L_22:
        /*004c*/ 	.word	0x00000000
        /*0050*/ 	.short	0x0009
        /*0052*/ 	.short	0x0048
        /*0054*/ 	.byte	0x00, 0xf5, 0x21, 0x00


	//----- nvinfo : EIATTR_KPARAM_INFO
	.align		4
.L_23:
        /*0058*/ 	.byte	0x04, 0x17
        /*005a*/ 	.short	(.L_25 - .L_24)
.L_24:
        /*005c*/ 	.word	0x00000000
        /*0060*/ 	.short	0x0008
        /*0062*/ 	.short	0x0040
        /*0064*/ 	.byte	0x00, 0xf5, 0x21, 0x00


	//----- nvinfo : EIATTR_KPARAM_INFO
	.align		4
.L_25:
        /*0068*/ 	.byte	0x04, 0x17
        /*006a*/ 	.short	(.L_27 - .L_26)
.L_26:
        /*006c*/ 	.word	0x00000000
        /*0070*/ 	.short	0x0007
        /*0072*/ 	.short	0x0038
        /*0074*/ 	.byte	0x00, 0xf5, 0x21, 0x00


	//----- nvinfo : EIATTR_KPARAM_INFO
	.align		4
.L_27:
        /*0078*/ 	.byte	0x04, 0x17
        /*007a*/ 	.short	(.L_29 - .L_28)
.L_28:
        /*007c*/ 	.word	0x00000000
        /*0080*/ 	.short	0x0006
        /*0082*/ 	.short	0x0030
        /*0084*/ 	.byte	0x00, 0xf5, 0x21, 0x00


	//----- nvinfo : EIATTR_KPARAM_INFO
	.align		4
.L_29:
        /*0088*/ 	.byte	0x04, 0x17
        /*008a*/ 	.short	(.L_31 - .L_30)
.L_30:
        /*008c*/ 	.word	0x00000000
        /*0090*/ 	.short	0x0005
        /*0092*/ 	.short	0x0028
        /*0094*/ 	.byte	0x00, 0xf5, 0x21, 0x00


	//----- nvinfo : EIATTR_KPARAM_INFO
	.align		4
.L_31:
        /*0098*/ 	.byte	0x04, 0x17
        /*009a*/ 	.short	(.L_33 - .L_32)
.L_32:
        /*009c*/ 	.word	0x00000000
        /*00a0*/ 	.short	0x0004
        /*00a2*/ 	.short	0x0020
        /*00a4*/ 	.byte	0x00, 0xf5, 0x21, 0x00


	//----- nvinfo : EIATTR_KPARAM_INFO
	.align		4
.L_33:
        /*00a8*/ 	.byte	0x04, 0x17
        /*00aa*/ 	.short	(.L_35 - .L_34)
.L_34:
        /*00ac*/ 	.word	0x00000000
        /*00b0*/ 	.short	0x0003
        /*00b2*/ 	.short	0x0018
        /*00b4*/ 	.byte	0x00, 0xf5, 0x21, 0x00


	//----- nvinfo : EIATTR_KPARAM_INFO
	.align		4
.L_35:
        /*00b8*/ 	.byte	0x04, 0x17
        /*00ba*/ 	.short	(.L_37 - .L_36)
.L_36:
        /*00bc*/ 	.word	0x00000000
        /*00c0*/ 	.short	0x0002
        /*00c2*/ 	.short	0x0010
        /*00c4*/ 	.byte	0x00, 0xf5, 0x21, 0x00


	//----- nvinfo : EIATTR_KPARAM_INFO
	.align		4
.L_37:
        /*00c8*/ 	.byte	0x04, 0x17
        /*00ca*/ 	.short	(.L_39 - .L_38)
.L_38:
        /*00cc*/ 	.word	0x00000000
        /*00d0*/ 	.short	0x0001
        /*00d2*/ 	.short	0x0008
        /*00d4*/ 	.byte	0x00, 0xf5, 0x21, 0x00


	//----- nvinfo : EIATTR_KPARAM_INFO
	.align		4
.L_39:
        /*00d8*/ 	.byte	0x04, 0x17
        /*00da*/ 	.short	(.L_41 - .L_40)
.L_40:
        /*00dc*/ 	.word	0x00000000
        /*00e0*/ 	.short	0x0000
        /*00e2*/ 	.short	0x0000
        /*00e4*/ 	.byte	0x00, 0xf5, 0x21, 0x00


	//----- nvinfo : EIATTR_SPARSE_MMA_MASK
	.align		4
.L_41:
        /*00e8*/ 	.byte	0x03, 0x50
        /*00ea*/ 	.short	0x0000


	//----- nvinfo : EIATTR_MAXREG_COUNT
	.align		4
        /*00ec*/ 	.byte	0x03, 0x1b
        /*00ee*/ 	.short	0x00ff


	//----- nvinfo : EIATTR_MERCURY_ISA_VERSION
	.align		4
        /*00f0*/ 	.byte	0x03, 0x5f
        /*00f2*/ 	.short	0x0101


	//----- nvinfo : EIATTR_VRC_CTA_INIT_COUNT
	.align		4
        /*00f4*/ 	.byte	0x02, 0x4a
	.zero		1
	.zero		1


	//----- nvinfo : EIATTR_EXIT_INSTR_OFFSETS
	.align		4
        /*00f8*/ 	.byte	0x04, 0x1c
        /*00fa*/ 	.short	(.L_43 - .L_42)


	//   ....[0]....
.L_42:
        /*00fc*/ 	.word	0x00000880


	//----- nvinfo : EIATTR_CBANK_PARAM_SIZE
	.align		4
.L_43:
        /*0100*/ 	.byte	0x03, 0x19
        /*0102*/ 	.short	0x0064


	//----- nvinfo : EIATTR_PARAM_CBANK
	.align		4
        /*0104*/ 	.byte	0x04, 0x0a
        /*0106*/ 	.short	(.L_45 - .L_44)
	.align		4
.L_44:
        /*0108*/ 	.word	index@(.nv.constant0._Z10initializePfS_S_S_S_S_S_S_S_S_S_iii)
        /*010c*/ 	.short	0x0380
        /*010e*/ 	.short	0x0064


	//----- nvinfo : EIATTR_SW_WAR
	.align		4
.L_45:
        /*0110*/ 	.byte	0x04, 0x36
        /*0112*/ 	.short	(.L_47 - .L_46)
.L_46:
        /*0114*/ 	.word	0x00000008
.L_47:


//--------------------- .nv.info._Z12hyperthermiaPPfS_S_S_S_S_S_S_S_S_S_S_iii --------------------------
	.section	.nv.info._Z12hyperthermiaPPfS_S_S_S_S_S_S_S_S_S_S_iii,"",@"SHT_CUDA_INFO"
	.sectionflags	@""
	.align	4


	//----- nvinfo : EIATTR_CUDA_API_VERSION
	.align		4
        /*0000*/ 	.byte	0x04, 0x37
        /*0002*/ 	.short	(.L_49 - .L_48)
.L_48:
        /*0004*/ 	.word	0x00000082


	//----- nvinfo : EIATTR_KPARAM_INFO
	.align		4
.L_49:
        /*0008*/ 	.byte	0x04, 0x17
        /*000a*/ 	.short	(.L_51 - .L_50)
.L_50:
        /*000c*/ 	.word	0x00000000
        /*0010*/ 	.short	0x000e
        /*0012*/ 	.short	0x0068
        /*0014*/ 	.byte	0x00, 0xf0, 0x11, 0x00


	//----- nvinfo : EIATTR_KPARAM_INFO
	.align		4
.L_51:
        /*0018*/ 	.byte	0x04, 0x17
        /*001a*/ 	.short	(.L_53 - .L_52)
.L_52:
        /*001c*/ 	.word	0x00000000
        /*0020*/ 	.short	0x000d
        /*0022*/ 	.short	0x0064
        /*0024*/ 	.byte	0x00, 0xf0, 0x11, 0x00


	//----- nvinfo : EIATTR_KPARAM_INFO
	.align		4
.L_53:
        /*0028*/ 	.byte	0x04, 0x17
        /*002a*/ 	.short	(.L_55 - .L_54)
.L_54:
        /*002c*/ 	.word	0x00000000
        /*0030*/ 	.short	0x000c
        /*0032*/ 	.short	0x0060
        /*0034*/ 	.byte	0x00, 0xf0, 0x11, 0x00


	//----- nvinfo : EIATTR_KPARAM_INFO
	.align		4
.L_55:
        /*0038*/ 	.byte	0x04, 0x17
        /*003a*/ 	.short	(.L_57 - .L_56)
.L_56:
        /*003c*/ 	.word	0x00000000
        /*0040*/ 	.short	0x000b
        /*0042*/ 	.short	0x0058
        /*0044*/ 	.byte	0x00, 0xf5, 0x21, 0x00


	//----- nvinfo : EIATTR_KPARAM_INFO
	.align		4
.L_57:
        /*0048*/ 	.byte	0x04, 0x17
        /*004a*/ 	.short	(.L_59 - .L_58)
.L_58:
        /*004c*/ 	.word	0x00000000
        /*0050*/ 	.short	0x000a
        /*0052*/ 	.short	0x0050
        /*0054*/ 	.byte	0x00, 0xf5, 0x21, 0x00


	//----- nvinfo : EIATTR_KPARAM_INFO
	.align		4
.L_59:
        /*0058*/ 	.byte	0x04, 0x17
        /*005a*/ 	.short	(.L_61 - .L_60)
.L_60:
        /*005c*/ 	.word	0x00000000
        /*0060*/ 	.short	0x0009
        /*0062*/ 	.short	0x0048
        /*0064*/ 	.byte	0x00, 0xf5, 0x21, 0x00


	//----- nvinfo : EIATTR_KPARAM_INFO
	.align		4
.L_61:
        /*0068*/ 	.byte	0x04, 0x17
        /*006a*/ 	.short	(.L_63 - .L_62)
.L_62:
        /*006c*/ 	.word	0x00000000
        /*0070*/ 	.short	0x0008
        /*0072*/ 	.short	0x0040
        /*0074*/ 	.byte	0x00, 0xf5, 0x21, 0x00


	//----- nvinfo : EIATTR_KPARAM_INFO
	.align		4
.L_63:
        /*0078*/ 	.byte	0x04, 0x17
        /*007a*/ 	.short	(.L_65 - .L_64)
.L_64:
        /*007c*/ 	.word	0x00000000
        /*0080*/ 	.short	0x0007
        /*0082*/ 	.short	0x0038
        /*0084*/ 	.byte	0x00, 0xf5, 0x21, 0x00


	//----- nvinfo : EIATTR_KPARAM_INFO
	.align		4
.L_65:
        /*0088*/ 	.byte	0x04, 0x17
        /*008a*/ 	.short	(.L_67 - .L_66)
.L_66:
        /*008c*/ 	.word	0x00000000
        /*0090*/ 	.short	0x0006
        /*0092*/ 	.short	0x0030
        /*0094*/ 	.byte	0x00, 0xf5, 0x21, 0x00


	//----- nvinfo : EIATTR_KPARAM_INFO
	.align		4
.L_67:
        /*0098*/ 	.byte	0x04, 0x17
        /*009a*/ 	.short	(.L_69 - .L_68)
.L_68:
        /*009c*/ 	.word	0x00000000
        /*00a0*/ 	.short	0x0005
        /*00a2*/ 	.short	0x0028
        /*00a4*/ 	.byte	0x00, 0xf5, 0x21, 0x00


	//----- nvinfo : EIATTR_KPARAM_INFO
	.align		4
.L_69:
        /*00a8*/ 	.byte	0x04, 0x17
        /*00aa*/ 	.short	(.L_71 - .L_70)
.L_70:
        /*00ac*/ 	.word	0x00000000
        /*00b0*/ 	.short	0x0004
        /*00b2*/ 	.short	0x0020
        /*00b4*/ 	.byte	0x00, 0xf5, 0x21, 0x00


	//----- nvinfo : EIATTR_KPARAM_INFO
	.align		4
.L_71:
        /*00b8*/ 	.byte	0x04, 0x17
        /*00ba*/ 	.short	(.L_73 - .L_72)
.L_72:
        /*00bc*/ 	.word	0x00000000
        /*00c0*/ 	.short	0x0003
        /*00c2*/ 	.short	0x0018
        /*00c4*/ 	.byte	0x00, 0xf5, 0x21, 0x00


	//----- nvinfo : EIATTR_KPARAM_INFO
	.align		4
.L_73:
        /*00c8*/ 	.byte	0x04, 0x17
        /*00ca*/ 	.short	(.L_75 - .L_74)
.L_74:
        /*00cc*/ 	.word	0x00000000
        /*00d0*/ 	.short	0x0002
        /*00d2*/ 	.short	0x0010
        /*00d4*/ 	.byte	0x00, 0xf5, 0x21, 0x00


	//----- nvinfo : EIATTR_KPARAM_INFO
	.align		4
.L_75:
        /*00d8*/ 	.byte	0x04, 0x17
        /*00da*/ 	.short	(.L_77 - .L_76)
.L_76:
        /*00dc*/ 	.word	0x00000000
        /*00e0*/ 	.short	0x0001
        /*00e2*/ 	.short	0x0008
        /*00e4*/ 	.byte	0x00, 0xf5, 0x21, 0x00


	//----- nvinfo : EIATTR_KPARAM_INFO
	.align		4
.L_77:
        /*00e8*/ 	.byte	0x04, 0x17
        /*00ea*/ 	.short	(.L_79 - .L_78)
.L_78:
        /*00ec*/ 	.word	0x00000000
        /*00f0*/ 	.short	0x0000
        /*00f2*/ 	.short	0x0000
        /*00f4*/ 	.byte	0x00, 0xf5, 0x21, 0x00


	//----- nvinfo : EIATTR_SPARSE_MMA_MASK
	.align		4
.L_79:
        /*00f8*/ 	.byte	0x03, 0x50
        /*00fa*/ 	.short	0x0000


	//----- nvinfo : EIATTR_MAXREG_COUNT
	.align		4
        /*00fc*/ 	.byte	0x03, 0x1b
        /*00fe*/ 	.short	0x00ff


	//----- nvinfo : EIATTR_MERCURY_ISA_VERSION
	.align		4
        /*0100*/ 	.byte	0x03, 0x5f
        /*0102*/ 	.short	0x0101


	//----- nvinfo : EIATTR_VRC_CTA_INIT_COUNT
	.align		4
        /*0104*/ 	.byte	0x02, 0x4a
	.zero		1
	.zero		1


	//----- nvinfo : EIATTR_EXIT_INSTR_OFFSETS
	.align		4
        /*0108*/ 	.byte	0x04, 0x1c
        /*010a*/ 	.short	(.L_81 - .L_80)


	//   ....[0]....
.L_80:
        /*010c*/ 	.word	0x000008b0


	//----- nvinfo : EIATTR_CBANK_PARAM_SIZE
	.align		4
.L_81:
        /*0110*/ 	.byte	0x03, 0x19
        /*0112*/ 	.short	0x006c


	//----- nvinfo : EIATTR_PARAM_CBANK
	.align		4
        /*0114*/ 	.byte	0x04, 0x0a
        /*0116*/ 	.short	(.L_83 - .L_82)
	.align		4
.L_82:
        /*0118*/ 	.word	index@(.nv.constant0._Z12hyperthermiaPPfS_S_S_S_S_S_S_S_S_S_S_iii)
        /*011c*/ 	.short	0x0380
        /*011e*/ 	.short	0x006c


	//----- nvinfo : EIATTR_SW_WAR
	.align		4
.L_83:
        /*0120*/ 	.byte	0x04, 0x36
        /*0122*/ 	.short	(.L_85 - .L_84)
.L_84:
        /*0124*/ 	.word	0x00000008
.L_85:


//--------------------- .nv.callgraph             --------------------------
	.section	.nv.callgraph,"",@"SHT_CUDA_CALLGRAPH"
	.align	4
	.sectionentsize	8
	.align		4
        /*0000*/ 	.word	0x00000000
	.align		4
        /*0004*/ 	.word	0xffffffff
	.align		4
        /*0008*/ 	.word	0x00000000
	.align		4
        /*000c*/ 	.word	0xfffffffe
	.align		4
        /*0010*/ 	.word	0x00000000
	.align		4
        /*0014*/ 	.word	0xfffffffd
	.align		4
        /*0018*/ 	.word	0x00000000
	.align		4
        /*001c*/ 	.word	0xfffffffc


//--------------------- .text._Z10initializePfS_S_S_S_S_S_S_S_S_S_iii --------------------------
	.section	.text._Z10initializePfS_S_S_S_S_S_S_S_S_S_iii,"ax",@progbits
	.align	128
        .global         _Z10initializePfS_S_S_S_S_S_S_S_S_S_iii
        .type           _Z10initializePfS_S_S_S_S_S_S_S_S_S_iii,@function
        .size           _Z10initializePfS_S_S_S_S_S_S_S_S_S_iii,(.L_x_2 - _Z10initializePfS_S_S_S_S_S_S_S_S_S_iii)
        .other          _Z10initializePfS_S_S_S_S_S_S_S_S_S_iii,@"STO_CUDA_ENTRY STV_DEFAULT"
_Z10initializePfS_S_S_S_S_S_S_S_S_S_iii:
.text._Z10initializePfS_S_S_S_S_S_S_S_S_S_iii:
[----:B------:R-:W-:Y:S01]  /*0000*/  LDC R1, c[0x0][0x37c] ;  /* 0x0000df00ff017b82 */ /* 0x000fe20000000800 */
[----:B------:R-:W0:Y:S07]  /*0010*/  LDCU UR4, c[0x0][0x368] ;  /* 0x00006d00ff0477ac */ /* 0x000e2e0008000800 */
[----:B------:R-:W1:Y:S01]  /*0020*/  LDC R4, c[0x0][0x3e0] ;  /* 0x0000f800ff047b82 */ /* 0x000e620000000800 */
[----:B------:R-:W2:Y:S01]  /*0030*/  S2R R10, SR_TID.Z ;  /* 0x00000000000a7919 */ /* 0x000ea20000002300 */
[----:B------:R-:W-:Y:S01]  /*0040*/  IMAD.MOV.U32 R25, RZ, RZ, 0x3e4ccccd ;  /* 0x3e4ccccdff197424 */ /* 0x000fe200078e00ff */
[----:B------:R-:W3:Y:S01]  /*0050*/  LDCU UR6, c[0x0][0x360] ;  /* 0x00006c00ff0677ac */ /* 0x000ee20008000800 */
[----:B------:R-:W-:Y:S01]  /*0060*/  MOV R29, 0x3ecccccd ;  /* 0x3ecccccd001d7802 */ /* 0x000fe20000000f00 */
[----:B------:R-:W3:Y:S01]  /*0070*/  S2R R9, SR_TID.X ;  /* 0x0000000000097919 */ /* 0x000ee20000002100 */
[----:B------:R-:W4:Y:S02]  /*0080*/  LDCU UR7, c[0x0][0x364] ;  /* 0x00006c80ff0777ac */ /* 0x000f240008000800 */
[----:B------:R-:W5:Y:S01]  /*0090*/  S2UR UR5, SR_CTAID.Y ;  /* 0x00000000000579c3 */ /* 0x000f620000002600 */
[----:B------:R-:W4:Y:S07]  /*00a0*/  S2R R8, SR_TID.Y ;  /* 0x0000000000087919 */ /* 0x000f2e0000002200 */
[----:B------:R-:W4:Y:S01]  /*00b0*/  LDC.64 R22, c[0x0][0x390] ;  /* 0x0000e400ff167b82 */ /* 0x000f220000000a00 */
[----:B0-----:R-:W0:Y:S01]  /*00c0*/  I2F.U32.RP R0, UR4 ;  /* 0x0000000400007d06 */ /* 0x001e220008209000 */
[----:B------:R-:W-:-:S06]  /*00d0*/  ISETP.NE.U32.AND P2, PT, RZ, UR4, PT ;  /* 0x00000004ff007c0c */ /* 0x000fcc000bf45070 */
[----:B------:R-:W4:Y:S01]  /*00e0*/  LDC.64 R12, c[0x0][0x3a0] ;  /* 0x0000e800ff0c7b82 */ /* 0x000f220000000a00 */
[----:B0-----:R-:W0:Y:S07]  /*00f0*/  MUFU.RCP R0, R0 ;  /* 0x0000000000007308 */ /* 0x001e2e0000001000 */
[----:B------:R-:W4:Y:S01]  /*0100*/  LDC.64 R20, c[0x0][0x3b0] ;  /* 0x0000ec00ff147b82 */ /* 0x000f220000000a00 */
[----:B0-----:R-:W-:-:S04]  /*0110*/  IADD3 R2, PT, PT, R0, 0xffffffe, RZ ;  /* 0x0ffffffe00027810 */ /* 0x001fc80007ffe0ff */
[----:B------:R0:W5:Y:S02]  /*0120*/  F2I.FTZ.U32.TRUNC.NTZ R3, R2 ;  /* 0x0000000200037305 */ /* 0x000164000021f000 */
[----:B0-----:R-:W-:Y:S01]  /*0130*/  IMAD.MOV.U32 R2, RZ, RZ, RZ ;  /* 0x000000ffff027224 */ /* 0x001fe200078e00ff */
[----:B-----5:R-:W-:-:S05]  /*0140*/  IADD3 R5, PT, PT, RZ, -R3, RZ ;  /* 0x80000003ff057210 */ /* 0x020fca0007ffe0ff */
[----:B------:R-:W-:-:S04]  /*0150*/  IMAD R5, R5, UR4, RZ ;  /* 0x0000000405057c24 */ /* 0x000fc8000f8e02ff */
[----:B------:R-:W-:-:S06]  /*0160*/  IMAD.HI.U32 R3, R3, R5, R2 ;  /* 0x0000000503037227 */ /* 0x000fcc00078e0002 */
[----:B-1----:R-:W-:-:S05]  /*0170*/  IMAD.HI.U32 R5, R3, R4, RZ ;  /* 0x0000000403057227 */ /* 0x002fca00078e00ff */
[----:B------:R-:W-:-:S05]  /*0180*/  IADD3 R3, PT, PT, -R5, RZ, RZ ;  /* 0x000000ff05037210 */ /* 0x000fca0007ffe1ff */
[----:B------:R-:W-:-:S05]  /*0190*/  IMAD R0, R3, UR4, R4 ;  /* 0x0000000403007c24 */ /* 0x000fca000f8e0204 */
[----:B------:R-:W-:-:S13]  /*01a0*/  ISETP.GE.U32.AND P0, PT, R0, UR4, PT ;  /* 0x0000000400007c0c */ /* 0x000fda000bf06070 */
[----:B------:R-:W-:Y:S01]  /*01b0*/  @P0 IADD3 R0, PT, PT, R0, -UR4, RZ ;  /* 0x8000000400000c10 */ /* 0x000fe2000fffe0ff */
[----:B------:R-:W-:-:S03]  /*01c0*/  @P0 VIADD R5, R5, 0x1 ;  /* 0x0000000105050836 */ /* 0x000fc60000000000 */
[----:B------:R-:W-:-:S13]  /*01d0*/  ISETP.GE.U32.AND P1, PT, R0, UR4, PT ;  /* 0x0000000400007c0c */ /* 0x000fda000bf26070 */
[----:B------:R-:W-:Y:S02]  /*01e0*/  @P1 IADD3 R5, PT, PT, R5, 0x1, RZ ;  /* 0x0000000105051810 */ /* 0x000fe40007ffe0ff */
[----:B------:R-:W-:-:S04]  /*01f0*/  @!P2 LOP3.LUT R5, RZ, UR4, RZ, 0x33, !PT ;  /* 0x00000004ff05ac12 */ /* 0x000fc8000f8e33ff */
[----:B------:R-:W0:Y:S01]  /*0200*/  I2F.U32.RP R0, R5 ;  /* 0x0000000500007306 */ /* 0x000e220000209000 */
[----:B------:R-:W-:-:S07]  /*0210*/  ISETP.NE.U32.AND P2, PT, R5, RZ, PT ;  /* 0x000000ff0500720c */ /* 0x000fce0003f45070 */
[----:B0-----:R-:W0:Y:S02]  /*0220*/  MUFU.RCP R0, R0 ;  /* 0x0000000000007308 */ /* 0x001e240000001000 */
[----:B0-----:R-:W-:Y:S02]  /*0230*/  IADD3 R2, PT, PT, R0, 0xffffffe, RZ ;  /* 0x0ffffffe00027810 */ /* 0x001fe40007ffe0ff */
[----:B------:R-:W3:Y:S04]  /*0240*/  S2R R0, SR_CTAID.X ;  /* 0x0000000000007919 */ /* 0x000ee80000002500 */
[----:B------:R0:W1:Y:S02]  /*0250*/  F2I.FTZ.U32.TRUNC.NTZ R3, R2 ;  /* 0x0000000200037305 */ /* 0x000064000021f000 */
[----:B0-----:R-:W-:-:S02]  /*0260*/  HFMA2 R2, -RZ, RZ, 0, 0 ;  /* 0x00000000ff027431 */ /* 0x001fc400000001ff */
[----:B-1----:R-:W-:-:S04]  /*0270*/  IMAD R4, R5, R3, RZ ;  /* 0x0000000305047224 */ /* 0x002fc800078e02ff */
[----:B------:R-:W-:-:S04]  /*0280*/  IMAD.MOV R7, RZ, RZ, -R4 ;  /* 0x000000ffff077224 */ /* 0x000fc800078e0a04 */
[----:B------:R-:W-:Y:S02]  /*0290*/  IMAD.HI.U32 R3, R3, R7, R2 ;  /* 0x0000000703037227 */ /* 0x000fe400078e0002 */
[----:B------:R-:W0:Y:S04]  /*02a0*/  LDC.64 R6, c[0x0][0x3d8] ;  /* 0x0000f600ff067b82 */ /* 0x000e280000000a00 */
[----:B------:R-:W-:-:S04]  /*02b0*/  IMAD.HI.U32 R3, R3, UR5, RZ ;  /* 0x0000000503037c27 */ /* 0x000fc8000f8e00ff */
[----:B---3--:R-:W-:Y:S01]  /*02c0*/  IMAD R9, R0, UR6, R9 ;  /* 0x0000000600097c24 */ /* 0x008fe2000f8e0209 */
[----:B------:R-:W-:-:S05]  /*02d0*/  IADD3 R4, PT, PT, -R3, RZ, RZ ;  /* 0x000000ff03047210 */ /* 0x000fca0007ffe1ff */
[----:B------:R-:W-:-:S05]  /*02e0*/  IMAD R4, R5, R4, UR5 ;  /* 0x0000000505047e24 */ /* 0x000fca000f8e0204 */
[----:B------:R-:W-:Y:S02]  /*02f0*/  ISETP.GE.U32.AND P0, PT, R4, R5, PT ;  /* 0x000000050400720c */ /* 0x000fe40003f06070 */
[----:B0-----:R-:W-:-:S11]  /*0300*/  IADD3 R14, PT, PT, -R6, -0x2, RZ ;  /* 0xfffffffe060e7810 */ /* 0x001fd60007ffe1ff */
[----:B------:R-:W-:Y:S01]  /*0310*/  @P0 IMAD.IADD R4, R4, 0x1, -R5 ;  /* 0x0000000104040824 */ /* 0x000fe200078e0a05 */
[----:B------:R-:W-:-:S04]  /*0320*/  @P0 IADD3 R3, PT, PT, R3, 0x1, RZ ;  /* 0x0000000103030810 */ /* 0x000fc80007ffe0ff */
[----:B------:R-:W-:-:S13]  /*0330*/  ISETP.GE.U32.AND P1, PT, R4, R5, PT ;  /* 0x000000050400720c */ /* 0x000fda0003f26070 */
[----:B------:R-:W-:Y:S02]  /*0340*/  @P1 IADD3 R3, PT, PT, R3, 0x1, RZ ;  /* 0x0000000103031810 */ /* 0x000fe40007ffe0ff */
[----:B------:R-:W-:-:S05]  /*0350*/  @!P2 LOP3.LUT R3, RZ, R5, RZ, 0x33, !PT ;  /* 0x00000005ff03a212 */ /* 0x000fca00078e33ff */
[----:B------:R-:W-:Y:S02]  /*0360*/  IMAD.MOV R2, RZ, RZ, -R3 ;  /* 0x000000ffff027224 */ /* 0x000fe400078e0a03 */
[----:B--2---:R-:W-:Y:S02]  /*0370*/  IMAD R3, R3, UR4, R10 ;  /* 0x0000000403037c24 */ /* 0x004fe4000f8e020a */
[----:B------:R-:W-:Y:S01]  /*0380*/  IMAD R5, R5, R2, UR5 ;  /* 0x0000000505057e24 */ /* 0x000fe2000f8e0202 */
[----:B------:R-:W0:Y:S02]  /*0390*/  LDCU.64 UR4, c[0x0][0x358] ;  /* 0x00006b00ff0477ac */ /* 0x000e240008000a00 */
[----:B------:R-:W-:Y:S01]  /*03a0*/  SHF.L.U32 R10, R3, 0x2, RZ ;  /* 0x00000002030a7819 */ /* 0x000fe200000006ff */
[----:B----4-:R-:W-:Y:S01]  /*03b0*/  IMAD R5, R5, UR7, R8 ;  /* 0x0000000705057c24 */ /* 0x010fe2000f8e0208 */
[C---:B------:R-:W-:Y:S01]  /*03c0*/  SHF.L.U32 R2, R3.reuse, 0x1, RZ ;  /* 0x0000000103027819 */ /* 0x040fe200000006ff */
[----:B------:R-:W-:-:S02]  /*03d0*/  IMAD R3, R3, R6, R6 ;  /* 0x0000000603037224 */ /* 0x000fc400078e0206 */
[----:B------:R-:W-:Y:S01]  /*03e0*/  IMAD.IADD R4, R10, 0x1, R9 ;  /* 0x000000010a047824 */ /* 0x000fe200078e0209 */
[C---:B------:R-:W-:Y:S01]  /*03f0*/  IADD3 R0, PT, PT, R2.reuse, 0x2, RZ ;  /* 0x0000000202007810 */ /* 0x040fe20007ffe0ff */
[----:B------:R-:W1:Y:S01]  /*0400*/  LDC.64 R8, c[0x0][0x380] ;  /* 0x0000e000ff087b82 */ /* 0x000e620000000a00 */
[-C--:B------:R-:W-:Y:S01]  /*0410*/  IMAD R10, R2, R7.reuse, R10 ;  /* 0x00000007020a7224 */ /* 0x080fe200078e020a */
[----:B------:R-:W-:Y:S02]  /*0420*/  LOP3.LUT R17, RZ, R2, RZ, 0x33, !PT ;  /* 0x00000002ff117212 */ /* 0x000fe400078e33ff */
[----:B------:R-:W-:Y:S01]  /*0430*/  LEA R11, R5, R4, 0x1 ;  /* 0x00000004050b7211 */ /* 0x000fe200078e08ff */
[----:B------:R-:W-:Y:S01]  /*0440*/  IMAD.IADD R4, R3, 0x1, R0 ;  /* 0x0000000103047824 */ /* 0x000fe200078e0200 */
[C---:B------:R-:W-:Y:S02]  /*0450*/  IADD3 R3, PT, PT, R5.reuse, R0, RZ ;  /* 0x0000000005037210 */ /* 0x040fe40007ffe0ff */
[----:B------:R-:W-:Y:S01]  /*0460*/  LEA R16, R5, R10, 0x1 ;  /* 0x0000000a05107211 */ /* 0x000fe200078e08ff */
[----:B------:R-:W-:Y:S01]  /*0470*/  IMAD R4, R4, R7, R11 ;  /* 0x0000000704047224 */ /* 0x000fe200078e020b */
[----:B------:R-:W-:Y:S01]  /*0480*/  SHF.L.U32 R0, R6, 0x1, RZ ;  /* 0x0000000106007819 */ /* 0x000fe200000006ff */
[----:B------:R-:W2:Y:S01]  /*0490*/  LDC.64 R10, c[0x0][0x398] ;  /* 0x0000e600ff0a7b82 */ /* 0x000ea20000000a00 */
[----:B------:R-:W-:-:S02]  /*04a0*/  IMAD R3, R3, R6, R6 ;  /* 0x0000000603037224 */ /* 0x000fc400078e0206 */
[----:B------:R-:W-:Y:S02]  /*04b0*/  IMAD R17, R17, R6, -R16 ;  /* 0x0000000611117224 */ /* 0x000fe400078e0a10 */
[----:B------:R-:W-:Y:S01]  /*04c0*/  IMAD R2, R14, R7, -R0 ;  /* 0x000000070e027224 */ /* 0x000fe200078e0a00 */
[----:B------:R-:W-:Y:S01]  /*04d0*/  IADD3 R3, PT, PT, R4, 0x6, R3 ;  /* 0x0000000604037810 */ /* 0x000fe20007ffe003 */
[C---:B------:R-:W-:Y:S01]  /*04e0*/  IMAD.WIDE R4, R6.reuse, 0x4, RZ ;  /* 0x0000000406047825 */ /* 0x040fe200078e02ff */
[----:B------:R-:W-:-:S03]  /*04f0*/  IADD3 R6, PT, PT, R6, 0x2, RZ ;  /* 0x0000000206067810 */ /* 0x000fc60007ffe0ff */
[----:B------:R-:W-:Y:S01]  /*0500*/  VIADD R26, R2, 0xfffffffd ;  /* 0xfffffffd021a7836 */ /* 0x000fe20000000000 */
[----:B------:R-:W-:Y:S01]  /*0510*/  LOP3.LUT R19, R4, 0xfffffffc, RZ, 0x3c, !PT ;  /* 0xfffffffc04137812 */ /* 0x000fe200078e3cff */
[----:B-1----:R-:W-:Y:S01]  /*0520*/  IMAD.WIDE R14, R3, 0x4, R8 ;  /* 0x00000004030e7825 */ /* 0x002fe200078e0208 */
[----:B------:R-:W-:Y:S02]  /*0530*/  LOP3.LUT R5, RZ, R5, RZ, 0x33, !PT ;  /* 0x00000005ff057212 */ /* 0x000fe400078e33ff */
[----:B------:R-:W-:Y:S01]  /*0540*/  IADD3 R4, PT, PT, R17, R26, R3 ;  /* 0x0000001a11047210 */ /* 0x000fe20007ffe003 */
[----:B------:R-:W-:Y:S01]  /*0550*/  VIADD R0, R0, 0x4 ;  /* 0x0000000400007836 */ /* 0x000fe20000000000 */
[----:B------:R-:W-:Y:S01]  /*0560*/  IADD3 R16, P0, PT, R14, R19, RZ ;  /* 0x000000130e107210 */ /* 0x000fe20007f1e0ff */
[----:B------:R-:W-:Y:S01]  /*0570*/  IMAD.WIDE R26, R26, 0x4, R14 ;  /* 0x000000041a1a7825 */ /* 0x000fe200078e020e */
[----:B------:R-:W-:Y:S01]  /*0580*/  IADD3 R4, PT, PT, R4, -0x3, RZ ;  /* 0xfffffffd04047810 */ /* 0x000fe20007ffe0ff */
[----:B------:R-:W1:Y:S01]  /*0590*/  LDC.64 R18, c[0x0][0x3a8] ;  /* 0x0000ea00ff127b82 */ /* 0x000e620000000a00 */
[----:B------:R-:W-:Y:S01]  /*05a0*/  MOV R2, 0x3dcccccd ;  /* 0x3dcccccd00027802 */ /* 0x000fe20000000f00 */
[----:B------:R-:W-:Y:S01]  /*05b0*/  IMAD R24, R6, R7, R0 ;  /* 0x0000000706187224 */ /* 0x000fe200078e0200 */
[----:B------:R-:W-:Y:S01]  /*05c0*/  IADD3.X R17, PT, PT, R15, R5, RZ, P0, !PT ;  /* 0x000000050f117210 */ /* 0x000fe200007fe4ff */
[----:B------:R-:W-:-:S02]  /*05d0*/  HFMA2 R5, -RZ, RZ, 1.6494140625, -0.002735137939453125 ;  /* 0x3e99999aff057431 */ /* 0x000fc400000001ff */
[C---:B------:R-:W-:Y:S01]  /*05e0*/  IMAD.WIDE R22, R4.reuse, 0x4, R22 ;  /* 0x0000000404167825 */ /* 0x040fe200078e0216 */
[----:B0-----:R-:W-:Y:S01]  /*05f0*/  STG.E desc[UR4][R14.64], R2 ;  /* 0x000000020e007986 */ /* 0x001fe2000c101904 */
[----:B------:R-:W0:Y:S02]  /*0600*/  LDC.64 R6, c[0x0][0x388] ;  /* 0x0000e200ff067b82 */ /* 0x000e240000000a00 */
[C---:B--2---:R-:W-:Y:S01]  /*0610*/  IMAD.WIDE R10, R4.reuse, 0x4, R10 ;  /* 0x00000004040a7825 */ /* 0x044fe200078e020a */
[----:B------:R2:W-:Y:S03]  /*0620*/  STG.E desc[UR4][R16.64], R2 ;  /* 0x0000000210007986 */ /* 0x0005e6000c101904 */
[C---:B------:R-:W-:Y:S01]  /*0630*/  IMAD.WIDE R12, R4.reuse, 0x4, R12 ;  /* 0x00000004040c7825 */ /* 0x040fe200078e020c */
[----:B------:R3:W-:Y:S03]  /*0640*/  STG.E desc[UR4][R26.64], R2 ;  /* 0x000000021a007986 */ /* 0x0007e6000c101904 */
[----:B------:R-:W-:Y:S01]  /*0650*/  IMAD.WIDE R20, R4, 0x4, R20 ;  /* 0x0000000404147825 */ /* 0x000fe200078e0214 */
[----:B------:R-:W-:Y:S04]  /*0660*/  STG.E desc[UR4][R14.64+0x4], R2 ;  /* 0x000004020e007986 */ /* 0x000fe8000c101904 */
[----:B------:R4:W-:Y:S01]  /*0670*/  STG.E desc[UR4][R22.64], R25 ;  /* 0x0000001916007986 */ /* 0x0009e2000c101904 */
[----:B--2---:R-:W-:-:S03]  /*0680*/  IMAD.WIDE R16, R0, 0x4, R16 ;  /* 0x0000000400107825 */ /* 0x004fc600078e0210 */
[----:B------:R2:W-:Y:S01]  /*0690*/  STG.E desc[UR4][R10.64], R5 ;  /* 0x000000050a007986 */ /* 0x0005e2000c101904 */
[----:B---3--:R-:W3:Y:S01]  /*06a0*/  LDC.64 R26, c[0x0][0x3b8] ;  /* 0x0000ee00ff1a7b82 */ /* 0x008ee20000000a00 */
[----:B-1----:R-:W-:Y:S02]  /*06b0*/  IMAD.WIDE R18, R4, 0x4, R18 ;  /* 0x0000000404127825 */ /* 0x002fe400078e0212 */
[----:B------:R1:W-:Y:S02]  /*06c0*/  STG.E desc[UR4][R12.64], R29 ;  /* 0x0000001d0c007986 */ /* 0x0003e4000c101904 */
[----:B------:R-:W-:Y:S01]  /*06d0*/  IMAD.MOV.U32 R0, RZ, RZ, 0x3f4ccccd ;  /* 0x3f4ccccdff007424 */ /* 0x000fe200078e00ff */
[C---:B----4-:R-:W-:Y:S01]  /*06e0*/  IADD3 R23, PT, PT, R3.reuse, 0x1, R24 ;  /* 0x0000000103177810 */ /* 0x050fe20007ffe018 */
[----:B------:R-:W-:Y:S01]  /*06f0*/  HFMA2 R25, -RZ, RZ, 1.75, 0 ;  /* 0x3f000000ff197431 */ /* 0x000fe200000001ff */
[----:B------:R-:W-:Y:S01]  /*0700*/  MOV R22, 0x3f666666 ;  /* 0x3f66666600167802 */ /* 0x000fe20000000f00 */
[----:B0-----:R-:W-:Y:S01]  /*0710*/  IMAD.WIDE R6, R3, 0x4, R6 ;  /* 0x0000000403067825 */ /* 0x001fe200078e0206 */
[----:B--2---:R-:W0:Y:S01]  /*0720*/  LDC.64 R10, c[0x0][0x3c0] ;  /* 0x0000f000ff0a7b82 */ /* 0x004e220000000a00 */
[----:B------:R-:W-:-:S02]  /*0730*/  MOV R5, 0x3f19999a ;  /* 0x3f19999a00057802 */ /* 0x000fc40000000f00 */
[----:B------:R-:W-:-:S04]  /*0740*/  IMAD.WIDE R8, R23, 0x4, R8 ;  /* 0x0000000417087825 */ /* 0x000fc800078e0208 */
[----:B------:R-:W-:Y:S01]  /*0750*/  HFMA2 R23, -RZ, RZ, 1.7998046875, 0.2249755859375 ;  /* 0x3f333333ff177431 */ /* 0x000fe200000001ff */
[----:B------:R2:W-:Y:S01]  /*0760*/  STG.E desc[UR4][R18.64], R25 ;  /* 0x0000001912007986 */ /* 0x0005e2000c101904 */
[----:B------:R-:W-:Y:S01]  /*0770*/  MOV R3, 0x3f8ccccd ;  /* 0x3f8ccccd00037802 */ /* 0x000fe20000000f00 */
[----:B-1----:R-:W1:Y:S02]  /*0780*/  LDC.64 R28, c[0x0][0x3c8] ;  /* 0x0000f200ff1c7b82 */ /* 0x002e640000000a00 */
[----:B------:R-:W-:Y:S01]  /*0790*/  STG.E desc[UR4][R20.64], R5 ;  /* 0x0000000514007986 */ /* 0x000fe2000c101904 */
[----:B---3--:R-:W-:-:S05]  /*07a0*/  IMAD.WIDE R26, R4, 0x4, R26 ;  /* 0x00000004041a7825 */ /* 0x008fca00078e021a */
[----:B------:R-:W3:Y:S01]  /*07b0*/  LDC.64 R12, c[0x0][0x3d0] ;  /* 0x0000f400ff0c7b82 */ /* 0x000ee20000000a00 */
[----:B--2---:R-:W-:Y:S01]  /*07c0*/  HFMA2 R19, -RZ, RZ, 1.875, 0 ;  /* 0x3f800000ff137431 */ /* 0x004fe200000001ff */
[----:B------:R-:W-:Y:S01]  /*07d0*/  STG.E desc[UR4][R26.64], R23 ;  /* 0x000000171a007986 */ /* 0x000fe2000c101904 */
[----:B0-----:R-:W-:-:S05]  /*07e0*/  IMAD.WIDE R10, R4, 0x4, R10 ;  /* 0x00000004040a7825 */ /* 0x001fca00078e020a */
[----:B------:R-:W-:Y:S01]  /*07f0*/  STG.E desc[UR4][R10.64], R0 ;  /* 0x000000000a007986 */ /* 0x000fe2000c101904 */
[----:B-1----:R-:W-:-:S05]  /*0800*/  IMAD.WIDE R28, R4, 0x4, R28 ;  /* 0x00000004041c7825 */ /* 0x002fca00078e021c */
[----:B------:R-:W-:Y:S01]  /*0810*/  STG.E desc[UR4][R28.64], R22 ;  /* 0x000000161c007986 */ /* 0x000fe2000c101904 */
[----:B---3--:R-:W-:-:S05]  /*0820*/  IMAD.WIDE R12, R4, 0x4, R12 ;  /* 0x00000004040c7825 */ /* 0x008fca00078e020c */
[----:B------:R-:W-:Y:S04]  /*0830*/  STG.E desc[UR4][R12.64], R19 ;  /* 0x000000130c007986 */ /* 0x000fe8000c101904 */
[----:B------:R-:W-:Y:S04]  /*0840*/  STG.E desc[UR4][R8.64], R2 ;  /* 0x0000000208007986 */ /* 0x000fe8000c101904 */
[----:B------:R-:W-:Y:S04]  /*0850*/  STG.E desc[UR4][R16.64], R2 ;  /* 0x0000000210007986 */ /* 0x000fe8000c101904 */
[----:B------:R-:W-:Y:S04]  /*0860*/  STG.E desc[UR4][R14.64+0x8], R2 ;  /* 0x000008020e007986 */ /* 0x000fe8000c101904 */
[----:B------:R-:W-:Y:S01]  /*0870*/  STG.E desc[UR4][R6.64+0x4], R3 ;  /* 0x0000040306007986 */ /* 0x000fe2000c101904 */
[----:B------:R-:W-:Y:S05]  /*0880*/  EXIT ;  /* 0x000000000000794d */ /* 0x000fea0003800000 */
.L_x_0:
[----:B------:R-:W-:-:S00]  /*0890*/  BRA `(.L_x_0) ;  /* 0xfffffffc00fc7947 */ /* 0x000fc0000383ffff */
[----:B------:R-:W-:-:S00]  /*08a0*/  NOP ;  /* 0x0000000000007918 */ /* 0x000fc00000000000 */
        /* <DEDUP_REMOVED lines=13> */
.L_x_2:


//--------------------- .text._Z12hyperthermiaPPfS_S_S_S_S_S_S_S_S_S_S_iii --------------------------
	.section	.text._Z12hyperthermiaPPfS_S_S_S_S_S_S_S_S_S_S_iii,"ax",@progbits
	.align	128
        .global         _Z12hyperthermiaPPfS_S_S_S_S_S_S_S_S_S_S_iii
        .type           _Z12hyperthermiaPPfS_S_S_S_S_S_S_S_S_S_S_iii,@function
        .size           _Z12hyperthermiaPPfS_S_S_S_S_S_S_S_S_S_S_iii,(.L_x_3 - _Z12hyperthermiaPPfS_S_S_S_S_S_S_S_S_S_S_iii)
        .other          _Z12hyperthermiaPPfS_S_S_S_S_S_S_S_S_S_S_iii,@"STO_CUDA_ENTRY STV_DEFAULT"
_Z12hyperthermiaPPfS_S_S_S_S_S_S_S_S_S_S_iii:
.text._Z12hyperthermiaPPfS_S_S_S_S_S_S_S_S_S_S_iii:
[----:B------:R-:W-:Y:S01]  /*0000*/  LDC R1, c[0x0][0x37c] ;  /* 0x0000df00ff017b82 */ /* 0x000fe20000000800 */
[----:B------:R-:W0:Y:S07]  /*0010*/  LDCU UR4, c[0x0][0x368] ;  /* 0x00006d00ff0477ac */ /* 0x000e2e0008000800 */
[----:B------:R-:W1:Y:S01]  /*0020*/  LDC R4, c[0x0][0x3e8] ;  /* 0x0000fa00ff047b82 */ /* 0x000e620000000800 */
[----:B------:R-:W2:Y:S01]  /*0030*/  S2R R11, SR_TID.Z ;  /* 0x00000000000b7919 */ /* 0x000ea20000002300 */
[----:B------:R-:W-:Y:S01]  /*0040*/  MOV R12, 0xfffffffe ;  /* 0xfffffffe000c7802 */ /* 0x000fe20000000f00 */
[----:B------:R-:W3:Y:S01]  /*0050*/  LDCU UR6, c[0x0][0x360] ;  /* 0x00006c00ff0677ac */ /* 0x000ee20008000800 */
[----:B------:R-:W3:Y:S01]  /*0060*/  S2R R9, SR_TID.X ;  /* 0x0000000000097919 */ /* 0x000ee20000002100 */
[----:B------:R-:W4:Y:S03]  /*0070*/  LDCU UR7, c[0x0][0x364] ;  /* 0x00006c80ff0777ac */ /* 0x000f260008000800 */
[----:B------:R-:W5:Y:S08]  /*0080*/  S2UR UR5, SR_CTAID.Y ;  /* 0x00000000000579c3 */ /* 0x000f700000002600 */
[----:B------:R-:W4:Y:S01]  /*0090*/  LDC.64 R20, c[0x0][0x388] ;  /* 0x0000e200ff147b82 */ /* 0x000f220000000a00 */
[----:B0-----:R-:W0:Y:S01]  /*00a0*/  I2F.U32.RP R0, UR4 ;  /* 0x0000000400007d06 */ /* 0x001e220008209000 */
[----:B------:R-:W-:-:S06]  /*00b0*/  ISETP.NE.U32.AND P2, PT, RZ, UR4, PT ;  /* 0x00000004ff007c0c */ /* 0x000fcc000bf45070 */
[----:B------:R-:W4:Y:S01]  /*00c0*/  LDC.64 R22, c[0x0][0x3b8] ;  /* 0x0000ee00ff167b82 */ /* 0x000f220000000a00 */
[----:B0-----:R-:W0:Y:S02]  /*00d0*/  MUFU.RCP R0, R0 ;  /* 0x0000000000007308 */ /* 0x001e240000001000 */
[----:B0-----:R-:W-:-:S06]  /*00e0*/  IADD3 R2, PT, PT, R0, 0xffffffe, RZ ;  /* 0x0ffffffe00027810 */ /* 0x001fcc0007ffe0ff */
[----:B------:R0:W5:Y:S02]  /*00f0*/  F2I.FTZ.U32.TRUNC.NTZ R3, R2 ;  /* 0x0000000200037305 */ /* 0x000164000021f000 */
[----:B0-----:R-:W-:Y:S01]  /*0100*/  HFMA2 R2, -RZ, RZ, 0, 0 ;  /* 0x00000000ff027431 */ /* 0x001fe200000001ff */
[----:B-----5:R-:W-:-:S05]  /*0110*/  IADD3 R5, PT, PT, RZ, -R3, RZ ;  /* 0x80000003ff057210 */ /* 0x020fca0007ffe0ff */
[----:B------:R-:W-:-:S04]  /*0120*/  IMAD R5, R5, UR4, RZ ;  /* 0x0000000405057c24 */ /* 0x000fc8000f8e02ff */
[----:B------:R-:W-:-:S06]  /*0130*/  IMAD.HI.U32 R3, R3, R5, R2 ;  /* 0x0000000503037227 */ /* 0x000fcc00078e0002 */
[----:B-1----:R-:W-:-:S05]  /*0140*/  IMAD.HI.U32 R5, R3, R4, RZ ;  /* 0x0000000403057227 */ /* 0x002fca00078e00ff */
[----:B------:R-:W-:-:S05]  /*0150*/  IADD3 R3, PT, PT, -R5, RZ, RZ ;  /* 0x000000ff05037210 */ /* 0x000fca0007ffe1ff */
[----:B------:R-:W-:-:S05]  /*0160*/  IMAD R0, R3, UR4, R4 ;  /* 0x0000000403007c24 */ /* 0x000fca000f8e0204 */
[----:B------:R-:W-:-:S13]  /*0170*/  ISETP.GE.U32.AND P0, PT, R0, UR4, PT ;  /* 0x0000000400007c0c */ /* 0x000fda000bf06070 */
[----:B------:R-:W-:Y:S02]  /*0180*/  @P0 IADD3 R0, PT, PT, R0, -UR4, RZ ;  /* 0x8000000400000c10 */ /* 0x000fe4000fffe0ff */
[----:B------:R-:W-:Y:S02]  /*0190*/  @P0 IADD3 R5, PT, PT, R5, 0x1, RZ ;  /* 0x0000000105050810 */ /* 0x000fe40007ffe0ff */
        /* <DEDUP_REMOVED lines=9> */
[----:B0-----:R-:W-:Y:S01]  /*0230*/  MOV R2, RZ ;  /* 0x000000ff00027202 */ /* 0x001fe20000000f00 */
[----:B-1----:R-:W-:-:S05]  /*0240*/  IMAD R4, R5, R3, RZ ;  /* 0x0000000305047224 */ /* 0x002fca00078e02ff */
[----:B------:R-:W-:-:S05]  /*0250*/  IADD3 R7, PT, PT, -R4, RZ, RZ ;  /* 0x000000ff04077210 */ /* 0x000fca0007ffe1ff */
[----:B------:R-:W-:Y:S02]  /*0260*/  IMAD.HI.U32 R3, R3, R7, R2 ;  /* 0x0000000703037227 */ /* 0x000fe400078e0002 */
[----:B------:R-:W4:Y:S02]  /*0270*/  S2R R7, SR_TID.Y ;  /* 0x0000000000077919 */ /* 0x000f240000002200 */
[----:B---3--:R-:W-:Y:S02]  /*0280*/  IMAD R9, R0, UR6, R9 ;  /* 0x0000000600097c24 */ /* 0x008fe4000f8e0209 */
[----:B------:R-:W-:Y:S02]  /*0290*/  IMAD.HI.U32 R4, R3, UR5, RZ ;  /* 0x0000000503047c27 */ /* 0x000fe4000f8e00ff */
[----:B------:R-:W0:Y:S03]  /*02a0*/  LDC.64 R2, c[0x0][0x3e0] ;  /* 0x0000f800ff027b82 */ /* 0x000e260000000a00 */
[----:B------:R-:W-:-:S05]  /*02b0*/  IADD3 R6, PT, PT, -R4, RZ, RZ ;  /* 0x000000ff04067210 */ /* 0x000fca0007ffe1ff */
[----:B------:R-:W-:-:S05]  /*02c0*/  IMAD R6, R5, R6, UR5 ;  /* 0x0000000505067e24 */ /* 0x000fca000f8e0206 */
[----:B------:R-:W-:Y:S02]  /*02d0*/  ISETP.GE.U32.AND P0, PT, R6, R5, PT ;  /* 0x000000050600720c */ /* 0x000fe40003f06070 */
[----:B0-----:R-:W-:-:S11]  /*02e0*/  SHF.L.U32 R17, R2, 0x1, RZ ;  /* 0x0000000102117819 */ /* 0x001fd600000006ff */
[----:B------:R-:W-:Y:S02]  /*02f0*/  @P0 IADD3 R6, PT, PT, -R5, R6, RZ ;  /* 0x0000000605060210 */ /* 0x000fe40007ffe1ff */
[----:B------:R-:W-:Y:S02]  /*0300*/  @P0 IADD3 R4, PT, PT, R4, 0x1, RZ ;  /* 0x0000000104040810 */ /* 0x000fe40007ffe0ff */
[----:B------:R-:W-:Y:S02]  /*0310*/  ISETP.GE.U32.AND P1, PT, R6, R5, PT ;  /* 0x000000050600720c */ /* 0x000fe40003f26070 */
[C---:B------:R-:W-:Y:S02]  /*0320*/  IADD3 R14, PT, PT, R2.reuse, 0x2, RZ ;  /* 0x00000002020e7810 */ /* 0x040fe40007ffe0ff */
[----:B------:R-:W-:Y:S02]  /*0330*/  IADD3 R26, PT, PT, R17, 0x4, RZ ;  /* 0x00000004111a7810 */ /* 0x000fe40007ffe0ff */
[----:B------:R-:W-:-:S07]  /*0340*/  IADD3 R16, PT, PT, -R2, -0x2, RZ ;  /* 0xfffffffe02107810 */ /* 0x000fce0007ffe1ff */
[----:B------:R-:W-:Y:S02]  /*0350*/  @P1 IADD3 R4, PT, PT, R4, 0x1, RZ ;  /* 0x0000000104041810 */ /* 0x000fe40007ffe0ff */
[----:B------:R-:W-:-:S04]  /*0360*/  @!P2 LOP3.LUT R4, RZ, R5, RZ, 0x33, !PT ;  /* 0x00000005ff04a212 */ /* 0x000fc800078e33ff */
[----:B------:R-:W-:-:S05]  /*0370*/  IADD3 R6, PT, PT, -R4, RZ, RZ ;  /* 0x000000ff04067210 */ /* 0x000fca0007ffe1ff */
[----:B------:R-:W-:Y:S02]  /*0380*/  IMAD R6, R5, R6, UR5 ;  /* 0x0000000505067e24 */ /* 0x000fe4000f8e0206 */
[----:B--2---:R-:W-:Y:S01]  /*0390*/  IMAD R5, R4, UR4, R11 ;  /* 0x0000000404057c24 */ /* 0x004fe2000f8e020b */
[----:B------:R-:W0:Y:S01]  /*03a0*/  LDCU.64 UR4, c[0x0][0x358] ;  /* 0x00006b00ff0477ac */ /* 0x000e220008000a00 */
[----:B----4-:R-:W-:Y:S02]  /*03b0*/  IMAD R6, R6, UR7, R7 ;  /* 0x0000000706067c24 */ /* 0x010fe4000f8e0207 */
[C---:B------:R-:W-:Y:S01]  /*03c0*/  IMAD R0, R5.reuse, R2, R2 ;  /* 0x0000000205007224 */ /* 0x040fe200078e0202 */
[C---:B------:R-:W-:Y:S01]  /*03d0*/  SHF.L.U32 R4, R5.reuse, 0x2, RZ ;  /* 0x0000000205047819 */ /* 0x040fe200000006ff */
[C---:B------:R-:W-:Y:S01]  /*03e0*/  IMAD R15, R5.reuse, R12, -0x3 ;  /* 0xfffffffd050f7424 */ /* 0x040fe200078e020c */
[C---:B------:R-:W-:Y:S02]  /*03f0*/  LEA R8, R5.reuse, R2, 0x1 ;  /* 0x0000000205087211 */ /* 0x040fe400078e08ff */
[----:B------:R-:W-:-:S02]  /*0400*/  LEA R7, R5, 0x2, 0x1 ;  /* 0x0000000205077811 */ /* 0x000fc400078e08ff */
[----:B------:R-:W-:Y:S02]  /*0410*/  IADD3 R9, PT, PT, R4, R9, RZ ;  /* 0x0000000904097210 */ /* 0x000fe40007ffe0ff */
[----:B------:R-:W-:Y:S02]  /*0420*/  IADD3 R8, PT, PT, -R8, -0x2, RZ ;  /* 0xfffffffe08087810 */ /* 0x000fe40007ffe1ff */
[----:B------:R-:W-:Y:S02]  /*0430*/  IADD3 R0, PT, PT, R0, R7, RZ ;  /* 0x0000000700007210 */ /* 0x000fe40007ffe0ff */
[----:B------:R-:W-:Y:S01]  /*0440*/  LEA R10, R6, R9, 0x1 ;  /* 0x00000009060a7211 */ /* 0x000fe200078e08ff */
[----:B------:R-:W-:Y:S01]  /*0450*/  IMAD R12, R8, R3, -R4 ;  /* 0x00000003080c7224 */ /* 0x000fe200078e0a04 */
[----:B------:R-:W-:Y:S01]  /*0460*/  IADD3 R7, PT, PT, R6, R7, RZ ;  /* 0x0000000706077210 */ /* 0x000fe20007ffe0ff */
[----:B------:R-:W1:Y:S02]  /*0470*/  LDC.64 R8, c[0x0][0x398] ;  /* 0x0000e600ff087b82 */ /* 0x000e640000000a00 */
[----:B------:R-:W-:-:S02]  /*0480*/  IMAD R13, R0, R3, R10 ;  /* 0x00000003000d7224 */ /* 0x000fc400078e020a */
[-C--:B------:R-:W-:Y:S02]  /*0490*/  IMAD R0, R7, R2.reuse, R2 ;  /* 0x0000000207007224 */ /* 0x080fe400078e0202 */
[----:B------:R-:W-:Y:S02]  /*04a0*/  IMAD R15, R15, R2, R12 ;  /* 0x000000020f0f7224 */ /* 0x000fe400078e020c */
[----:B------:R-:W2:Y:S01]  /*04b0*/  LDC.64 R10, c[0x0][0x3a0] ;  /* 0x0000e800ff0a7b82 */ /* 0x000ea20000000a00 */
[----:B------:R-:W-:Y:S01]  /*04c0*/  IADD3 R0, PT, PT, R0, R13, RZ ;  /* 0x0000000d00007210 */ /* 0x000fe20007ffe0ff */
[----:B------:R-:W-:Y:S02]  /*04d0*/  IMAD R6, R6, -0x2, R15 ;  /* 0xfffffffe06067824 */ /* 0x000fe400078e020f */
[----:B------:R-:W-:Y:S01]  /*04e0*/  IMAD.WIDE R12, R2, 0x4, RZ ;  /* 0x00000004020c7825 */ /* 0x000fe200078e02ff */
[----:B------:R-:W-:-:S03]  /*04f0*/  IADD3 R7, PT, PT, R0, 0x7, RZ ;  /* 0x0000000700077810 */ /* 0x000fc60007ffe0ff */
[----:B------:R-:W3:Y:S01]  /*0500*/  LDC.64 R4, c[0x0][0x3a8] ;  /* 0x0000ea00ff047b82 */ /* 0x000ee20000000a00 */
[-C--:B------:R-:W-:Y:S01]  /*0510*/  IMAD R2, R14, R3.reuse, R26 ;  /* 0x000000030e027224 */ /* 0x080fe200078e021a */
[----:B------:R-:W-:Y:S01]  /*0520*/  IADD3 R25, PT, PT, R6, -0x7, R7 ;  /* 0xfffffff906197810 */ /* 0x000fe20007ffe007 */
[----:B------:R-:W-:Y:S01]  /*0530*/  IMAD R6, R16, R3, -R17 ;  /* 0x0000000310067224 */ /* 0x000fe200078e0a11 */
[----:B------:R-:W-:Y:S02]  /*0540*/  LOP3.LUT R17, R12, 0xfffffffc, RZ, 0x3c, !PT ;  /* 0xfffffffc0c117812 */ /* 0x000fe400078e3cff */
[----:B------:R-:W-:Y:S02]  /*0550*/  IADD3 R7, PT, PT, R7, R2, RZ ;  /* 0x0000000207077210 */ /* 0x000fe40007ffe0ff */
[----:B------:R-:W-:Y:S01]  /*0560*/  IADD3 R2, PT, PT, R0, 0x6, RZ ;  /* 0x0000000600027810 */ /* 0x000fe20007ffe0ff */
[----:B-1----:R-:W-:Y:S01]  /*0570*/  IMAD.WIDE R14, R25, 0x4, R8 ;  /* 0x00000004190e7825 */ /* 0x002fe200078e0208 */
[----:B------:R-:W-:-:S03]  /*0580*/  LOP3.LUT R13, RZ, R13, RZ, 0x33, !PT ;  /* 0x0000000dff0d7212 */ /* 0x000fc600078e33ff */
[----:B------:R-:W-:Y:S01]  /*0590*/  IMAD.WIDE R8, R2, 0x4, R20 ;  /* 0x0000000402087825 */ /* 0x000fe200078e0214 */
[----:B------:R-:W-:-:S03]  /*05a0*/  IADD3 R29, PT, PT, R6, -0x3, RZ ;  /* 0xfffffffd061d7810 */ /* 0x000fc60007ffe0ff */
[----:B--2---:R-:W-:Y:S01]  /*05b0*/  IMAD.WIDE R18, R25, 0x4, R10 ;  /* 0x0000000419127825 */ /* 0x004fe200078e020a */
[----:B------:R-:W-:Y:S01]  /*05c0*/  IADD3 R16, P0, PT, R8, R17, RZ ;  /* 0x0000001108107210 */ /* 0x000fe20007f1e0ff */
[----:B0-----:R-:W2:Y:S02]  /*05d0*/  LDG.E R24, desc[UR4][R8.64+0x4] ;  /* 0x0000040408187981 */ /* 0x001ea4000c1e1900 */
[----:B------:R-:W-:Y:S02]  /*05e0*/  IMAD.WIDE R20, R7, 0x4, R20 ;  /* 0x0000000407147825 */ /* 0x000fe400078e0214 */
[----:B------:R-:W4:Y:S02]  /*05f0*/  LDG.E R6, desc[UR4][R8.64] ;  /* 0x0000000408067981 */ /* 0x000f24000c1e1900 */
[----:B---3--:R-:W-:Y:S01]  /*0600*/  IMAD.WIDE R10, R25, 0x4, R4 ;  /* 0x00000004190a7825 */ /* 0x008fe200078e0204 */
[----:B------:R-:W-:Y:S01]  /*0610*/  IADD3.X R17, PT, PT, R9, R13, RZ, P0, !PT ;  /* 0x0000000d09117210 */ /* 0x000fe200007fe4ff */
[----:B------:R0:W3:Y:S01]  /*0620*/  LDG.E R7, desc[UR4][R8.64+0x8] ;  /* 0x0000080408077981 */ /* 0x0000e2000c1e1900 */
[----:B------:R-:W1:Y:S01]  /*0630*/  LDC.64 R12, c[0x0][0x3c0] ;  /* 0x0000f000ff0c7b82 */ /* 0x000e620000000a00 */
[----:B------:R-:W-:-:S02]  /*0640*/  IMAD.WIDE R28, R29, 0x4, R8 ;  /* 0x000000041d1c7825 */ /* 0x000fc400078e0208 */
[----:B------:R5:W4:Y:S04]  /*0650*/  LDG.E R3, desc[UR4][R10.64] ;  /* 0x000000040a037981 */ /* 0x000b28000c1e1900 */
[----:B------:R-:W2:Y:S01]  /*0660*/  LDG.E R5, desc[UR4][R14.64] ;  /* 0x000000040e057981 */ /* 0x000ea2000c1e1900 */
[----:B0-----:R-:W0:Y:S03]  /*0670*/  LDC.64 R8, c[0x0][0x3d8] ;  /* 0x0000f600ff087b82 */ /* 0x001e260000000a00 */
[----:B------:R5:W2:Y:S01]  /*0680*/  LDG.E R0, desc[UR4][R18.64] ;  /* 0x0000000412007981 */ /* 0x000aa2000c1e1900 */
[----:B------:R-:W-:-:S03]  /*0690*/  IMAD.WIDE R22, R25, 0x4, R22 ;  /* 0x0000000419167825 */ /* 0x000fc600078e0216 */
[----:B------:R-:W3:Y:S01]  /*06a0*/  LDG.E R20, desc[UR4][R20.64] ;  /* 0x0000000414147981 */ /* 0x000ee2000c1e1900 */
[----:B-----5:R-:W5:Y:S01]  /*06b0*/  LDC.64 R10, c[0x0][0x3c8] ;  /* 0x0000f200ff0a7b82 */ /* 0x020f620000000a00 */
[----:B------:R-:W-:Y:S02]  /*06c0*/  IMAD.WIDE R26, R26, 0x4, R16 ;  /* 0x000000041a1a7825 */ /* 0x000fe400078e0210 */
[----:B------:R-:W3:Y:S04]  /*06d0*/  LDG.E R22, desc[UR4][R22.64] ;  /* 0x0000000416167981 */ /* 0x000ee8000c1e1900 */
[----:B------:R5:W3:Y:S01]  /*06e0*/  LDG.E R4, desc[UR4][R28.64] ;  /* 0x000000041c047981 */ /* 0x000ae2000c1e1900 */
[----:B------:R-:W5:Y:S01]  /*06f0*/  LDC.64 R18, c[0x0][0x3b0] ;  /* 0x0000ec00ff127b82 */ /* 0x000f620000000a00 */
[----:B-1----:R-:W-:-:S02]  /*0700*/  IMAD.WIDE R12, R25, 0x4, R12 ;  /* 0x00000004190c7825 */ /* 0x002fc400078e020c */
[----:B------:R-:W3:Y:S04]  /*0710*/  LDG.E R26, desc[UR4][R26.64] ;  /* 0x000000041a1a7981 */ /* 0x000ee8000c1e1900 */
[----:B------:R-:W3:Y:S01]  /*0720*/  LDG.E R16, desc[UR4][R16.64] ;  /* 0x0000000410107981 */ /* 0x000ee2000c1e1900 */
[----:B------:R-:W1:Y:S01]  /*0730*/  LDC.64 R14, c[0x0][0x3d0] ;  /* 0x0000f400ff0e7b82 */ /* 0x000e620000000a00 */
[C---:B0-----:R-:W-:Y:S02]  /*0740*/  IMAD.WIDE R8, R25.reuse, 0x4, R8 ;  /* 0x0000000419087825 */ /* 0x041fe400078e0208 */
[----:B------:R-:W3:Y:S04]  /*0750*/  LDG.E R13, desc[UR4][R12.64] ;  /* 0x000000040c0d7981 */ /* 0x000ee8000c1e1900 */
[----:B------:R-:W3:Y:S01]  /*0760*/  LDG.E R9, desc[UR4][R8.64] ;  /* 0x0000000408097981 */ /* 0x000ee2000c1e1900 */
[C---:B-----5:R-:W-:Y:S01]  /*0770*/  IMAD.WIDE R10, R25.reuse, 0x4, R10 ;  /* 0x00000004190a7825 */ /* 0x060fe200078e020a */
[----:B------:R-:W0:Y:S05]  /*0780*/  LDC.64 R28, c[0x0][0x390] ;  /* 0x0000e400ff1c7b82 */ /* 0x000e2a0000000a00 */
[----:B------:R-:W5:Y:S01]  /*0790*/  LDG.E R11, desc[UR4][R10.64] ;  /* 0x000000040a0b7981 */ /* 0x000f62000c1e1900 */
[----:B------:R-:W-:-:S06]  /*07a0*/  IMAD.WIDE R18, R25, 0x4, R18 ;  /* 0x0000000419127825 */ /* 0x000fcc00078e0212 */
[----:B------:R-:W5:Y:S01]  /*07b0*/  LDG.E R19, desc[UR4][R18.64] ;  /* 0x0000000412137981 */ /* 0x000f62000c1e1900 */
[----:B-1----:R-:W-:-:S06]  /*07c0*/  IMAD.WIDE R14, R25, 0x4, R14 ;  /* 0x00000004190e7825 */ /* 0x002fcc00078e020e */
[----:B------:R-:W5:Y:S01]  /*07d0*/  LDG.E R15, desc[UR4][R14.64] ;  /* 0x000000040e0f7981 */ /* 0x000f62000c1e1900 */
[----:B0-----:R-:W-:-:S04]  /*07e0*/  IMAD.WIDE R28, R2, 0x4, R28 ;  /* 0x00000004021c7825 */ /* 0x001fc800078e021c */
[----:B--2---:R-:W-:-:S04]  /*07f0*/  FFMA R0, R24, R5, R0 ;  /* 0x0000000518007223 */ /* 0x004fc80000000000 */
[----:B----4-:R-:W-:Y:S01]  /*0800*/  FFMA R0, R24, R0, R3 ;  /* 0x0000000018007223 */ /* 0x010fe20000000003 */
[----:B---3--:R-:W-:Y:S01]  /*0810*/  FMUL R22, R22, R7 ;  /* 0x0000000716167220 */ /* 0x008fe20000400000 */
[----:B------:R-:W-:Y:S01]  /*0820*/  FMUL R20, R9, R20 ;  /* 0x0000001409147220 */ /* 0x000fe20000400000 */
[----:B-----5:R-:W-:-:S04]  /*0830*/  FMUL R26, R11, R26 ;  /* 0x0000001a0b1a7220 */ /* 0x020fc80000400000 */
[----:B------:R-:W-:Y:S01]  /*0840*/  FFMA R16, R13, R16, R26 ;  /* 0x000000100d107223 */ /* 0x000fe2000000001a */
[----:B------:R-:W-:-:S04]  /*0850*/  FFMA R3, R19, R6, R22 ;  /* 0x0000000613037223 */ /* 0x000fc80000000016 */
[----:B------:R-:W-:Y:S01]  /*0860*/  FADD R0, R0, R3 ;  /* 0x0000000300007221 */ /* 0x000fe20000000000 */
[----:B------:R-:W-:-:S04]  /*0870*/  FFMA R5, R15, R4, R20 ;  /* 0x000000040f057223 */ /* 0x000fc80000000014 */
[----:B------:R-:W-:-:S04]  /*0880*/  FADD R5, R16, R5 ;  /* 0x0000000510057221 */ /* 0x000fc80000000000 */
[----:B------:R-:W-:-:S05]  /*0890*/  FADD R5, R0, R5 ;  /* 0x0000000500057221 */ /* 0x000fca0000000000 */
[----:B------:R-:W-:Y:S01]  /*08a0*/  STG.E desc[UR4][R28.64+0x4], R5 ;  /* 0x000004051c007986 */ /* 0x000fe2000c101904 */
[----:B------:R-:W-:Y:S05]  /*08b0*/  EXIT ;  /* 0x000000000000794d */ /* 0x000fea0003800000 */
.L_x_1:
        /* <DEDUP_REMOVED lines=12> */
.L_x_3:


//--------------------- .nv.shared.reserved.0     --------------------------
	.section	.nv.shared.reserved.0,"aw",@nobits
	.weak		__nv_reservedSMEM_offset_0_alias
	.size		__nv_reservedSMEM_offset_0_alias, 0, 64
	.other		__nv_reservedSMEM_offset_0_alias,@"STO_CUDA_RESERVED_SHARED STV_DEFAULT"
__nv_reservedSMEM_offset_0_alias:
	.zero		0
	.zero		64


//--------------------- .nv.constant0._Z10initializePfS_S_S_S_S_S_S_S_S_S_iii --------------------------
	.section	.nv.constant0._Z10initializePfS_S_S_S_S_S_S_S_S_S_iii,"a",@progbits
	.sectionflags	@""
	.align	4
.nv.constant0._Z10initializePfS_S_S_S_S_S_S_S_S_S_iii:
	.zero		996


//--------------------- .nv.constant0._Z12hyperthermiaPPfS_S_S_S_S_S_S_S_S_S_S_iii --------------------------
	.section	.nv.constant0._Z12hyperthermiaPPfS_S_S_S_S_S_S_S_S_S_S_iii,"a",@progbits
	.sectionflags	@""
	.align	4
.nv.constant0._Z12hyperthermiaPPfS_S_S_S_S_S_S_S_S_S_S_iii:
	.zero		1004


//--------------------- SYMBOLS --------------------------

	.type		.nv.reservedSmem.offset0,@object
	.size		.nv.reservedSmem.offset0,0x4
